//
// Generated by NVIDIA NVVM Compiler
//
// Compiler Build ID: CL-36424714
// Cuda compilation tools, release 13.0, V13.0.88
// Based on NVVM 20.0.0
//

.version 9.0
.target sm_100
.address_size 64

	// .globl	_Z7r_checkPiS_S_S_ii
// _ZZ7r_checkPiS_S_S_iiE7s_avail has been demoted

.visible .entry _Z7r_checkPiS_S_S_ii(
	.param .u64 .ptr .align 1 _Z7r_checkPiS_S_S_ii_param_0,
	.param .u64 .ptr .align 1 _Z7r_checkPiS_S_S_ii_param_1,
	.param .u64 .ptr .align 1 _Z7r_checkPiS_S_S_ii_param_2,
	.param .u64 .ptr .align 1 _Z7r_checkPiS_S_S_ii_param_3,
	.param .u32 _Z7r_checkPiS_S_S_ii_param_4,
	.param .u32 _Z7r_checkPiS_S_S_ii_param_5
)
{
	.reg .pred 	%p<11>;
	.reg .b32 	%r<50>;
	.reg .b64 	%rd<22>;
	// demoted variable
	.shared .align 4 .b8 _ZZ7r_checkPiS_S_S_iiE7s_avail[4096];
	ld.param.u64 	%rd3, [_Z7r_checkPiS_S_S_ii_param_0];
	ld.param.u64 	%rd4, [_Z7r_checkPiS_S_S_ii_param_2];
	ld.param.u64 	%rd5, [_Z7r_checkPiS_S_S_ii_param_3];
	ld.param.u32 	%r14, [_Z7r_checkPiS_S_S_ii_param_4];
	ld.param.u32 	%r15, [_Z7r_checkPiS_S_S_ii_param_5];
	cvta.to.global.u64 	%rd1, %rd5;
	cvta.to.global.u64 	%rd2, %rd4;
	cvta.to.global.u64 	%rd6, %rd3;
	mul.lo.s32 	%r1, %r15, %r14;
	mov.u32 	%r16, %tid.x;
	mov.u32 	%r17, %ctaid.x;
	mov.u32 	%r18, %ntid.x;
	mad.lo.s32 	%r48, %r17, %r18, %r16;
	mul.wide.u32 	%rd7, %r16, 4;
	add.s64 	%rd8, %rd6, %rd7;
	ld.global.u32 	%r19, [%rd8];
	shl.b32 	%r20, %r16, 2;
	mov.u32 	%r21, _ZZ7r_checkPiS_S_S_iiE7s_avail;
	add.s32 	%r22, %r21, %r20;
	st.shared.u32 	[%r22], %r19;
	bar.sync 	0;
	ld.shared.u32 	%r3, [%r22];
	shl.b32 	%r4, %r15, 4;
	add.s32 	%r23, %r48, %r4;
	max.s32 	%r24, %r1, %r23;
	setp.lt.s32 	%p1, %r23, %r1;
	selp.u32 	%r25, 1, 0, %p1;
	add.s32 	%r26, %r23, %r25;
	sub.s32 	%r27, %r24, %r26;
	max.u32 	%r28, %r4, 1;
	div.u32 	%r29, %r27, %r28;
	add.s32 	%r5, %r29, %r25;
	and.b32  	%r30, %r5, 3;
	setp.eq.s32 	%p2, %r30, 3;
	@%p2 bra 	$L__BB0_3;
	add.s32 	%r31, %r5, 1;
	and.b32  	%r32, %r31, 3;
	neg.s32 	%r46, %r32;
$L__BB0_2:
	.pragma "nounroll";
	mul.wide.s32 	%rd9, %r48, 4;
	add.s64 	%rd10, %rd1, %rd9;
	add.s64 	%rd11, %rd2, %rd9;
	ld.global.u32 	%r33, [%rd11];
	setp.ge.s32 	%p3, %r3, %r33;
	selp.u32 	%r34, 1, 0, %p3;
	st.global.u32 	[%rd10], %r34;
	add.s32 	%r48, %r48, %r4;
	add.s32 	%r46, %r46, 1;
	setp.ne.s32 	%p4, %r46, 0;
	@%p4 bra 	$L__BB0_2;
$L__BB0_3:
	setp.lt.u32 	%p5, %r5, 3;
	@%p5 bra 	$L__BB0_6;
	mul.wide.s32 	%rd15, %r4, 4;
$L__BB0_5:
	mul.wide.s32 	%rd12, %r48, 4;
	add.s64 	%rd13, %rd2, %rd12;
	ld.global.u32 	%r35, [%rd13];
	setp.ge.s32 	%p6, %r3, %r35;
	selp.u32 	%r36, 1, 0, %p6;
	add.s64 	%rd14, %rd1, %rd12;
	st.global.u32 	[%rd14], %r36;
	add.s32 	%r37, %r48, %r4;
	add.s64 	%rd16, %rd13, %rd15;
	ld.global.u32 	%r38, [%rd16];
	setp.ge.s32 	%p7, %r3, %r38;
	selp.u32 	%r39, 1, 0, %p7;
	add.s64 	%rd17, %rd14, %rd15;
	st.global.u32 	[%rd17], %r39;
	add.s32 	%r40, %r37, %r4;
	add.s64 	%rd18, %rd16, %rd15;
	ld.global.u32 	%r41, [%rd18];
	setp.ge.s32 	%p8, %r3, %r41;
	selp.u32 	%r42, 1, 0, %p8;
	add.s64 	%rd19, %rd17, %rd15;
	st.global.u32 	[%rd19], %r42;
	add.s32 	%r43, %r40, %r4;
	add.s64 	%rd20, %rd18, %rd15;
	ld.global.u32 	%r44, [%rd20];
	setp.ge.s32 	%p9, %r3, %r44;
	selp.u32 	%r45, 1, 0, %p9;
	add.s64 	%rd21, %rd19, %rd15;
	st.global.u32 	[%rd21], %r45;
	add.s32 	%r48, %r43, %r4;
	setp.lt.s32 	%p10, %r48, %r1;
	@%p10 bra 	$L__BB0_5;
$L__BB0_6:
	ret;

}


// ===== COMPILED SASS (sm_100) =====

	.target	sm_100

	.elftype	@"ET_EXEC"


//--------------------- .note.nv.tkinfo           --------------------------
	.section	.note.nv.tkinfo,"",@"SHT_NOTE"
	.sectionflags	@"SHF_NOTE_NV_TKINFO"
	.tkinfo
        /*0018*/ 	.word	0x00000002
        /*0030*/ 	.string	""
        /*0030*/ 	.string	"ptxas"
        /*0030*/ 	.string	"Cuda compilation tools, release 13.0, V13.0.88"
        /*0030*/ 	.string	"Build cuda_13.0.r13.0/compiler.36424714_0"
        /*0030*/ 	.string	"-arch sm_100 -m 64 "



//--------------------- .note.nv.cuinfo           --------------------------
	.section	.note.nv.cuinfo,"",@"SHT_NOTE"
	.sectionflags	@"SHF_NOTE_NV_CUINFO"
        /*0018*/ 	.short	0x0002
        /*001a*/ 	.short	0x0064
        /*001c*/ 	.short	0x0082
	.zero		2


//--------------------- .nv.info                  --------------------------
	.section	.nv.info,"",@"SHT_CUDA_INFO"
	.align	4


	//----- nvinfo : EIATTR_REGCOUNT
	.align		4
        /*0000*/ 	.byte	0x04, 0x2f
        /*0002*/ 	.short	(.L_1 - .L_0)
	.align		4
.L_0:
        /*0004*/ 	.word	index@(_Z7r_checkPiS_S_S_ii)
        /*0008*/ 	.word	0x0000001a


	//----- nvinfo : EIATTR_FRAME_SIZE
	.align		4
.L_1:
        /*000c*/ 	.byte	0x04, 0x11
        /*000e*/ 	.short	(.L_3 - .L_2)
	.align		4
.L_2:
        /*0010*/ 	.word	index@(_Z7r_checkPiS_S_S_ii)
        /*0014*/ 	.word	0x00000000


	//----- nvinfo : EIATTR_MIN_STACK_SIZE
	.align		4
.L_3:
        /*0018*/ 	.byte	0x04, 0x12
        /*001a*/ 	.short	(.L_5 - .L_4)
	.align		4
.L_4:
        /*001c*/ 	.word	index@(_Z7r_checkPiS_S_S_ii)
        /*0020*/ 	.word	0x00000000
.L_5:


//--------------------- .nv.compat                --------------------------
	.section	.nv.compat,"",@"SHT_CUDA_COMPAT_INFO"
	.align	4
        /*0000*/ 	.byte	0x02, 0x09, 0x00, 0x00, 0x02, 0x02, 0x01, 0x00, 0x02, 0x05, 0x05, 0x00, 0x03, 0x07, 0x01, 0x01
        /*0010*/ 	.byte	0x02, 0x03, 0x00, 0x00, 0x02, 0x06, 0x01, 0x00, 0x04, 0x0b, 0x08, 0x00, 0x09, 0x00, 0x00, 0x00
        /*0020*/ 	.byte	0x00, 0x00, 0x00, 0x00


//--------------------- .nv.info._Z7r_checkPiS_S_S_ii --------------------------
	.section	.nv.info._Z7r_checkPiS_S_S_ii,"",@"SHT_CUDA_INFO"
	.sectionflags	@""
	.align	4


	//----- nvinfo : EIATTR_CUDA_API_VERSION
	.align		4
        /*0000*/ 	.byte	0x04, 0x37
        /*0002*/ 	.short	(.L_7 - .L_6)
.L_6:
        /*0004*/ 	.word	0x00000082


	//----- nvinfo : EIATTR_KPARAM_INFO
	.align		4
.L_7:
        /*0008*/ 	.byte	0x04, 0x17
        /*000a*/ 	.short	(.L_9 - .L_8)
.L_8:
        /*000c*/ 	.word	0x00000000
        /*0010*/ 	.short	0x0005
        /*0012*/ 	.short	0x0024
        /*0014*/ 	.byte	0x00, 0xf0, 0x11, 0x00


	//----- nvinfo : EIATTR_KPARAM_INFO
	.align		4
.L_9:
        /*0018*/ 	.byte	0x04, 0x17
        /*001a*/ 	.short	(.L_11 - .L_10)
.L_10:
        /*001c*/ 	.word	0x00000000
        /*0020*/ 	.short	0x0004
        /*0022*/ 	.short	0x0020
        /*0024*/ 	.byte	0x00, 0xf0, 0x11, 0x00


	//----- nvinfo : EIATTR_KPARAM_INFO
	.align		4
.L_11:
        /*0028*/ 	.byte	0x04, 0x17
        /*002a*/ 	.short	(.L_13 - .L_12)
.L_12:
        /*002c*/ 	.word	0x00000000
        /*0030*/ 	.short	0x0003
        /*0032*/ 	.short	0x0018
        /*0034*/ 	.byte	0x00, 0xf5, 0x21, 0x00


	//----- nvinfo : EIATTR_KPARAM_INFO
	.align		4
.L_13:
        /*0038*/ 	.byte	0x04, 0x17
        /*003a*/ 	.short	(.L_15 - .L_14)
.L_14:
        /*003c*/ 	.word	0x00000000
        /*0040*/ 	.short	0x0002
        /*0042*/ 	.short	0x0010
        /*0044*/ 	.byte	0x00, 0xf5, 0x21, 0x00


	//----- nvinfo : EIATTR_KPARAM_INFO
	.align		4
.L_15:
        /*0048*/ 	.byte	0x04, 0x17
        /*004a*/ 	.short	(.L_17 - .L_16)
.L_16:
        /*004c*/ 	.word	0x00000000
        /*0050*/ 	.short	0x0001
        /*0052*/ 	.short	0x0008
        /*0054*/ 	.byte	0x00, 0xf5, 0x21, 0x00


	//----- nvinfo : EIATTR_KPARAM_INFO
	.align		4
.L_17:
        /*0058*/ 	.byte	0x04, 0x17
        /*005a*/ 	.short	(.L_19 - .L_18)
.L_18:
        /*005c*/ 	.word	0x00000000
        /*0060*/ 	.short	0x0000
        /*0062*/ 	.short	0x0000
        /*0064*/ 	.byte	0x00, 0xf5, 0x21, 0x00


	//----- nvinfo : EIATTR_SPARSE_MMA_MASK
	.align		4
.L_19:
        /*0068*/ 	.byte	0x03, 0x50
        /*006a*/ 	.short	0x0000


	//----- nvinfo : EIATTR_MAXREG_COUNT
	.align		4
        /*006c*/ 	.byte	0x03, 0x1b
        /*006e*/ 	.short	0x00ff


	//----- nvinfo : EIATTR_NUM_BARRIERS
	.align		4
        /*0070*/ 	.byte	0x02, 0x4c
        /*0072*/ 	.byte	0x01
	.zero		1


	//----- nvinfo : EIATTR_MERCURY_ISA_VERSION
	.align		4
        /*0074*/ 	.byte	0x03, 0x5f
        /*0076*/ 	.short	0x0101


	//----- nvinfo : EIATTR_VRC_CTA_INIT_COUNT
	.align		4
        /*0078*/ 	.byte	0x02, 0x4a
	.zero		1
	.zero		1


	//----- nvinfo : EIATTR_EXIT_INSTR_OFFSETS
	.align		4
        /*007c*/ 	.byte	0x04, 0x1c
        /*007e*/ 	.short	(.L_21 - .L_20)


	//   ....[0]....
.L_20:
        /*0080*/ 	.word	0x00000430


	//   ....[1]....
        /*0084*/ 	.word	0x00000600


	//----- nvinfo : EIATTR_CRS_STACK_SIZE
	.align		4
.L_21:
        /*0088*/ 	.byte	0x04, 0x1e
        /*008a*/ 	.short	(.L_23 - .L_22)
.L_22:
        /*008c*/ 	.word	0x00000000


	//----- nvinfo : EIATTR_CBANK_PARAM_SIZE
	.align		4
.L_23:
        /*0090*/ 	.byte	0x03, 0x19
        /*0092*/ 	.short	0x0028


	//----- nvinfo : EIATTR_PARAM_CBANK
	.align		4
        /*0094*/ 	.byte	0x04, 0x0a
        /*0096*/ 	.short	(.L_25 - .L_24)
	.align		4
.L_24:
        /*0098*/ 	.word	index@(.nv.constant0._Z7r_checkPiS_S_S_ii)
        /*009c*/ 	.short	0x0380
        /*009e*/ 	.short	0x0028


	//----- nvinfo : EIATTR_SW_WAR
	.align		4
.L_25:
        /*00a0*/ 	.byte	0x04, 0x36
        /*00a2*/ 	.short	(.L_27 - .L_26)
.L_26:
        /*00a4*/ 	.word	0x00000008
.L_27:


//--------------------- .nv.callgraph             --------------------------
	.section	.nv.callgraph,"",@"SHT_CUDA_CALLGRAPH"
	.align	4
	.sectionentsize	8
	.align		4
        /*0000*/ 	.word	0x00000000
	.align		4
        /*0004*/ 	.word	0xffffffff
	.align		4
        /*0008*/ 	.word	0x00000000
	.align		4
        /*000c*/ 	.word	0xfffffffe
	.align		4
        /*0010*/ 	.word	0x00000000
	.align		4
        /*0014*/ 	.word	0xfffffffd
	.align		4
        /*0018*/ 	.word	0x00000000
	.align		4
        /*001c*/ 	.word	0xfffffffc


//--------------------- .text._Z7r_checkPiS_S_S_ii --------------------------
	.section	.text._Z7r_checkPiS_S_S_ii,"ax",@progbits
	.align	128
        .global         _Z7r_checkPiS_S_S_ii
        .type           _Z7r_checkPiS_S_S_ii,@function
        .size           _Z7r_checkPiS_S_S_ii,(.L_x_5 - _Z7r_checkPiS_S_S_ii)
        .other          _Z7r_checkPiS_S_S_ii,@"STO_CUDA_ENTRY STV_DEFAULT"
_Z7r_checkPiS_S_S_ii:
.text._Z7r_checkPiS_S_S_ii:
[----:B------:R-:W-:Y:S01]  /*0000*/  LDC R1, c[0x0][0x37c] ;  /* 0x0000df00ff017b82 */ /* 0x000fe20000000800 */
[----:B------:R-:W0:Y:S07]  /*0010*/  S2R R15, SR_TID.X ;  /* 0x00000000000f7919 */ /* 0x000e2e0000002100 */
[----:B------:R-:W0:Y:S01]  /*0020*/  LDC.64 R4, c[0x0][0x380] ;  /* 0x0000e000ff047b82 */ /* 0x000e220000000a00 */
[----:B------:R-:W1:Y:S07]  /*0030*/  LDCU.64 UR6, c[0x0][0x358] ;  /* 0x00006b00ff0677ac */ /* 0x000e6e0008000a00 */
[----:B------:R-:W2:Y:S01]  /*0040*/  LDC.64 R10, c[0x0][0x3a0] ;  /* 0x0000e800ff0a7b82 */ /* 0x000ea20000000a00 */
[----:B0-----:R-:W-:-:S05]  /*0050*/  IMAD.WIDE.U32 R4, R15, 0x4, R4 ;  /* 0x000000040f047825 */ /* 0x001fca00078e0004 */
[----:B-1----:R0:W3:Y:S01]  /*0060*/  LDG.E R9, desc[UR6][R4.64] ;  /* 0x0000000604097981 */ /* 0x0020e2000c1e1900 */
[----:B--2---:R-:W-:Y:S01]  /*0070*/  IMAD.SHL.U32 R0, R11, 0x10, RZ ;  /* 0x000000100b007824 */ /* 0x004fe200078e00ff */
[----:B------:R-:W1:Y:S01]  /*0080*/  S2UR UR4, SR_CTAID.X ;  /* 0x00000000000479c3 */ /* 0x000e620000002500 */
[----:B------:R-:W-:Y:S03]  /*0090*/  BSSY.RECONVERGENT B0, `(.L_x_0) ;  /* 0x0000039000007945 */ /* 0x000fe60003800200 */
[----:B------:R-:W-:-:S04]  /*00a0*/  VIMNMX.U32 R13, PT, PT, R0, 0x1, !PT ;  /* 0x00000001000d7848 */ /* 0x000fc80007fe0000 */
[----:B------:R-:W2:Y:S01]  /*00b0*/  I2F.U32.RP R8, R13 ;  /* 0x0000000d00087306 */ /* 0x000ea20000209000 */
[----:B------:R-:W1:Y:S01]  /*00c0*/  LDC R6, c[0x0][0x360] ;  /* 0x0000d800ff067b82 */ /* 0x000e620000000800 */
[----:B------:R-:W-:Y:S01]  /*00d0*/  IMAD.MOV R17, RZ, RZ, -R13 ;  /* 0x000000ffff117224 */ /* 0x000fe200078e0a0d */
[----:B------:R-:W-:-:S06]  /*00e0*/  ISETP.NE.U32.AND P2, PT, R13, RZ, PT ;  /* 0x000000ff0d00720c */ /* 0x000fcc0003f45070 */
[----:B------:R-:W4:Y:S01]  /*00f0*/  S2UR UR5, SR_CgaCtaId ;  /* 0x00000000000579c3 */ /* 0x000f220000008800 */
[----:B--2---:R-:W2:Y:S01]  /*0100*/  MUFU.RCP R8, R8 ;  /* 0x0000000800087308 */ /* 0x004ea20000001000 */
[----:B-1----:R-:W-:Y:S01]  /*0110*/  IMAD R7, R6, UR4, R15 ;  /* 0x0000000406077c24 */ /* 0x002fe2000f8e020f */
[----:B------:R-:W-:Y:S01]  /*0120*/  UMOV UR4, 0x400 ;  /* 0x0000040000047882 */ /* 0x000fe20000000000 */
[----:B------:R-:W-:Y:S02]  /*0130*/  IMAD R6, R11, R10, RZ ;  /* 0x0000000a0b067224 */ /* 0x000fe400078e02ff */
[----:B0-----:R-:W-:Y:S02]  /*0140*/  IMAD.IADD R5, R7, 0x1, R0 ;  /* 0x0000000107057824 */ /* 0x001fe400078e0200 */
[----:B--2---:R-:W-:Y:S01]  /*0150*/  VIADD R2, R8, 0xffffffe ;  /* 0x0ffffffe08027836 */ /* 0x004fe20000000000 */
[----:B----4-:R-:W-:Y:S02]  /*0160*/  ULEA UR4, UR5, UR4, 0x18 ;  /* 0x0000000405047291 */ /* 0x010fe4000f8ec0ff */
[----:B------:R-:W-:Y:S01]  /*0170*/  ISETP.GE.AND P0, PT, R5, R6, PT ;  /* 0x000000060500720c */ /* 0x000fe20003f06270 */
[----:B------:R0:W1:Y:S01]  /*0180*/  F2I.FTZ.U32.TRUNC.NTZ R3, R2 ;  /* 0x0000000200037305 */ /* 0x000062000021f000 */
[----:B------:R-:W-:-:S02]  /*0190*/  VIMNMX R4, PT, PT, R6, R5, !PT ;  /* 0x0000000506047248 */ /* 0x000fc40007fe0100 */
[----:B------:R-:W-:Y:S02]  /*01a0*/  SEL R11, RZ, 0x1, P0 ;  /* 0x00000001ff0b7807 */ /* 0x000fe40000000000 */
[----:B------:R-:W-:Y:S02]  /*01b0*/  LEA R10, R15, UR4, 0x2 ;  /* 0x000000040f0a7c11 */ /* 0x000fe4000f8e10ff */
[----:B------:R-:W-:Y:S01]  /*01c0*/  IADD3 R4, PT, PT, R4, -R5, -R11 ;  /* 0x8000000504047210 */ /* 0x000fe20007ffe80b */
[----:B0-----:R-:W-:Y:S02]  /*01d0*/  HFMA2 R2, -RZ, RZ, 0, 0 ;  /* 0x00000000ff027431 */ /* 0x001fe400000001ff */
[----:B-1----:R-:W-:-:S04]  /*01e0*/  IMAD R17, R17, R3, RZ ;  /* 0x0000000311117224 */ /* 0x002fc800078e02ff */
[----:B------:R-:W-:-:S06]  /*01f0*/  IMAD.HI.U32 R3, R3, R17, R2 ;  /* 0x0000001103037227 */ /* 0x000fcc00078e0002 */
[----:B------:R-:W-:-:S04]  /*0200*/  IMAD.HI.U32 R12, R3, R4, RZ ;  /* 0x00000004030c7227 */ /* 0x000fc800078e00ff */
[----:B------:R-:W-:-:S04]  /*0210*/  IMAD.MOV R2, RZ, RZ, -R12 ;  /* 0x000000ffff027224 */ /* 0x000fc800078e0a0c */
[----:B------:R-:W-:Y:S02]  /*0220*/  IMAD R4, R13, R2, R4 ;  /* 0x000000020d047224 */ /* 0x000fe400078e0204 */
[----:B------:R-:W0:Y:S03]  /*0230*/  LDC.64 R2, c[0x0][0x398] ;  /* 0x0000e600ff027b82 */ /* 0x000e260000000a00 */
[----:B------:R-:W-:-:S13]  /*0240*/  ISETP.GE.U32.AND P0, PT, R4, R13, PT ;  /* 0x0000000d0400720c */ /* 0x000fda0003f06070 */
[----:B------:R-:W-:Y:S02]  /*0250*/  @P0 IMAD.IADD R4, R4, 0x1, -R13 ;  /* 0x0000000104040824 */ /* 0x000fe400078e0a0d */
[----:B------:R-:W-:-:S03]  /*0260*/  @P0 VIADD R12, R12, 0x1 ;  /* 0x000000010c0c0836 */ /* 0x000fc60000000000 */
[----:B------:R-:W-:Y:S02]  /*0270*/  ISETP.GE.U32.AND P1, PT, R4, R13, PT ;  /* 0x0000000d0400720c */ /* 0x000fe40003f26070 */
[----:B------:R-:W1:Y:S11]  /*0280*/  LDC.64 R4, c[0x0][0x390] ;  /* 0x0000e400ff047b82 */ /* 0x000e760000000a00 */
[----:B------:R-:W-:-:S02]  /*0290*/  @P1 IADD3 R12, PT, PT, R12, 0x1, RZ ;  /* 0x000000010c0c1810 */ /* 0x000fc40007ffe0ff */
[----:B------:R-:W-:-:S05]  /*02a0*/  @!P2 LOP3.LUT R12, RZ, R13, RZ, 0x33, !PT ;  /* 0x0000000dff0ca212 */ /* 0x000fca00078e33ff */
[----:B------:R-:W-:-:S05]  /*02b0*/  IMAD.IADD R14, R11, 0x1, R12 ;  /* 0x000000010b0e7824 */ /* 0x000fca00078e020c */
[C---:B------:R-:W-:Y:S02]  /*02c0*/  LOP3.LUT R11, R14.reuse, 0x3, RZ, 0xc0, !PT ;  /* 0x000000030e0b7812 */ /* 0x040fe400078ec0ff */
[----:B------:R-:W-:Y:S02]  /*02d0*/  ISETP.GE.U32.AND P0, PT, R14, 0x3, PT ;  /* 0x000000030e00780c */ /* 0x000fe40003f06070 */
[----:B------:R-:W-:Y:S01]  /*02e0*/  ISETP.NE.AND P1, PT, R11, 0x3, PT ;  /* 0x000000030b00780c */ /* 0x000fe20003f25270 */
[----:B---3--:R2:W-:Y:S01]  /*02f0*/  STS [R10], R9 ;  /* 0x000000090a007388 */ /* 0x0085e20000000800 */
[----:B------:R-:W-:Y:S06]  /*0300*/  BAR.SYNC.DEFER_BLOCKING 0x0 ;  /* 0x0000000000007b1d */ /* 0x000fec0000010000 */
[----:B------:R2:W3:Y:S05]  /*0310*/  LDS R8, [R10] ;  /* 0x000000000a087984 */ /* 0x0004ea0000000800 */
[----:B01----:R-:W-:Y:S05]  /*0320*/  @!P1 BRA `(.L_x_1) ;  /* 0x00000000003c9947 */ /* 0x003fea0003800000 */
[----:B--2---:R-:W0:Y:S01]  /*0330*/  LDC.64 R10, c[0x0][0x390] ;  /* 0x0000e400ff0a7b82 */ /* 0x004e220000000a00 */
[----:B------:R-:W-:-:S05]  /*0340*/  VIADD R14, R14, 0x1 ;  /* 0x000000010e0e7836 */ /* 0x000fca0000000000 */
[----:B------:R-:W-:Y:S02]  /*0350*/  LOP3.LUT R14, R14, 0x3, RZ, 0xc0, !PT ;  /* 0x000000030e0e7812 */ /* 0x000fe400078ec0ff */
[----:B------:R-:W1:Y:S03]  /*0360*/  LDC.64 R12, c[0x0][0x398] ;  /* 0x0000e600ff0c7b82 */ /* 0x000e660000000a00 */
[----:B------:R-:W-:-:S07]  /*0370*/  IMAD.MOV R9, RZ, RZ, -R14 ;  /* 0x000000ffff097224 */ /* 0x000fce00078e0a0e */
.L_x_2:
[----:B0-----:R-:W-:-:S06]  /*0380*/  IMAD.WIDE R16, R7, 0x4, R10 ;  /* 0x0000000407107825 */ /* 0x001fcc00078e020a */
[----:B------:R-:W3:Y:S01]  /*0390*/  LDG.E R17, desc[UR6][R16.64] ;  /* 0x0000000610117981 */ /* 0x000ee2000c1e1900 */
[----:B-1--4-:R-:W-:Y:S01]  /*03a0*/  IMAD.WIDE R14, R7, 0x4, R12 ;  /* 0x00000004070e7825 */ /* 0x012fe200078e020c */
[----:B------:R-:W-:-:S03]  /*03b0*/  IADD3 R9, PT, PT, R9, 0x1, RZ ;  /* 0x0000000109097810 */ /* 0x000fc60007ffe0ff */
[----:B------:R-:W-:Y:S01]  /*03c0*/  IMAD.IADD R7, R0, 0x1, R7 ;  /* 0x0000000100077824 */ /* 0x000fe200078e0207 */
[----:B---3--:R-:W-:-:S04]  /*03d0*/  ISETP.GE.AND P1, PT, R8, R17, PT ;  /* 0x000000110800720c */ /* 0x008fc80003f26270 */
[----:B------:R-:W-:Y:S02]  /*03e0*/  SEL R19, RZ, 0x1, !P1 ;  /* 0x00000001ff137807 */ /* 0x000fe40004800000 */
[----:B------:R-:W-:-:S03]  /*03f0*/  ISETP.NE.AND P1, PT, R9, RZ, PT ;  /* 0x000000ff0900720c */ /* 0x000fc60003f25270 */
[----:B------:R4:W-:Y:S10]  /*0400*/  STG.E desc[UR6][R14.64], R19 ;  /* 0x000000130e007986 */ /* 0x0009f4000c101906 */
[----:B------:R-:W-:Y:S05]  /*0410*/  @P1 BRA `(.L_x_2) ;  /* 0xfffffffc00d81947 */ /* 0x000fea000383ffff */
.L_x_1:
[----:B------:R-:W-:Y:S05]  /*0420*/  BSYNC.RECONVERGENT B0 ;  /* 0x0000000000007941 */ /* 0x000fea0003800200 */
.L_x_0:
[----:B------:R-:W-:Y:S05]  /*0430*/  @!P0 EXIT ;  /* 0x000000000000894d */ /* 0x000fea0003800000 */
.L_x_3:
[----:B-1----:R-:W-:-:S05]  /*0440*/  IMAD.WIDE R16, R7, 0x4, R4 ;  /* 0x0000000407107825 */ /* 0x002fca00078e0204 */
[----:B--2---:R-:W3:Y:S01]  /*0450*/  LDG.E R9, desc[UR6][R16.64] ;  /* 0x0000000610097981 */ /* 0x004ee2000c1e1900 */
[----:B----4-:R-:W-:-:S04]  /*0460*/  IMAD.WIDE R18, R7, 0x4, R2 ;  /* 0x0000000407127825 */ /* 0x010fc800078e0202 */
[----:B------:R-:W-:Y:S01]  /*0470*/  IMAD.WIDE R10, R0, 0x4, R16 ;  /* 0x00000004000a7825 */ /* 0x000fe200078e0210 */
[----:B---3--:R-:W-:-:S04]  /*0480*/  ISETP.GE.AND P0, PT, R8, R9, PT ;  /* 0x000000090800720c */ /* 0x008fc80003f06270 */
[----:B------:R-:W-:-:S05]  /*0490*/  SEL R9, RZ, 0x1, !P0 ;  /* 0x00000001ff097807 */ /* 0x000fca0004000000 */
[----:B------:R0:W-:Y:S04]  /*04a0*/  STG.E desc[UR6][R18.64], R9 ;  /* 0x0000000912007986 */ /* 0x0001e8000c101906 */
[----:B------:R-:W2:Y:S01]  /*04b0*/  LDG.E R13, desc[UR6][R10.64] ;  /* 0x000000060a0d7981 */ /* 0x000ea2000c1e1900 */
[----:B------:R-:W-:Y:S01]  /*04c0*/  IMAD.WIDE R14, R0, 0x4, R10 ;  /* 0x00000004000e7825 */ /* 0x000fe200078e020a */
[----:B--2---:R-:W-:-:S03]  /*04d0*/  ISETP.GE.AND P0, PT, R8, R13, PT ;  /* 0x0000000d0800720c */ /* 0x004fc60003f06270 */
[----:B------:R-:W-:Y:S01]  /*04e0*/  IMAD.WIDE R12, R0, 0x4, R18 ;  /* 0x00000004000c7825 */ /* 0x000fe200078e0212 */
[----:B------:R-:W-:-:S05]  /*04f0*/  SEL R21, RZ, 0x1, !P0 ;  /* 0x00000001ff157807 */ /* 0x000fca0004000000 */
[----:B------:R1:W-:Y:S04]  /*0500*/  STG.E desc[UR6][R12.64], R21 ;  /* 0x000000150c007986 */ /* 0x0003e8000c101906 */
[----:B------:R-:W2:Y:S01]  /*0510*/  LDG.E R17, desc[UR6][R14.64] ;  /* 0x000000060e117981 */ /* 0x000ea2000c1e1900 */
[----:B0-----:R-:W-:Y:S01]  /*0520*/  IMAD.WIDE R18, R0, 0x4, R14 ;  /* 0x0000000400127825 */ /* 0x001fe200078e020e */
[----:B--2---:R-:W-:-:S03]  /*0530*/  ISETP.GE.AND P0, PT, R8, R17, PT ;  /* 0x000000110800720c */ /* 0x004fc60003f06270 */
[----:B------:R-:W-:Y:S01]  /*0540*/  IMAD.WIDE R16, R0, 0x4, R12 ;  /* 0x0000000400107825 */ /* 0x000fe200078e020c */
[----:B------:R-:W-:-:S05]  /*0550*/  SEL R23, RZ, 0x1, !P0 ;  /* 0x00000001ff177807 */ /* 0x000fca0004000000 */
[----:B------:R1:W-:Y:S04]  /*0560*/  STG.E desc[UR6][R16.64], R23 ;  /* 0x0000001710007986 */ /* 0x0003e8000c101906 */
[----:B------:R-:W2:Y:S01]  /*0570*/  LDG.E R19, desc[UR6][R18.64] ;  /* 0x0000000612137981 */ /* 0x000ea2000c1e1900 */
[C---:B------:R-:W-:Y:S01]  /*0580*/  IMAD.WIDE R10, R0.reuse, 0x4, R16 ;  /* 0x00000004000a7825 */ /* 0x040fe200078e0210 */
[----:B------:R-:W-:-:S04]  /*0590*/  IADD3 R7, PT, PT, R0, R7, R0 ;  /* 0x0000000700077210 */ /* 0x000fc80007ffe000 */
[----:B------:R-:W-:Y:S02]  /*05a0*/  IADD3 R7, PT, PT, R0, R7, R0 ;  /* 0x0000000700077210 */ /* 0x000fe40007ffe000 */
[----:B--2---:R-:W-:-:S04]  /*05b0*/  ISETP.GE.AND P0, PT, R8, R19, PT ;  /* 0x000000130800720c */ /* 0x004fc80003f06270 */
[----:B------:R-:W-:Y:S02]  /*05c0*/  SEL R9, RZ, 0x1, !P0 ;  /* 0x00000001ff097807 */ /* 0x000fe40004000000 */
[----:B------:R-:W-:-:S03]  /*05d0*/  ISETP.GE.AND P0, PT, R7, R6, PT ;  /* 0x000000060700720c */ /* 0x000fc60003f06270 */
[----:B------:R1:W-:Y:S10]  /*05e0*/  STG.E desc[UR6][R10.64], R9 ;  /* 0x000000090a007986 */ /* 0x0003f4000c101906 */
[----:B------:R-:W-:Y:S05]  /*05f0*/  @!P0 BRA `(.L_x_3) ;  /* 0xfffffffc00908947 */ /* 0x000fea000383ffff */
[----:B------:R-:W-:Y:S05]  /*0600*/  EXIT ;  /* 0x000000000000794d */ /* 0x000fea0003800000 */
.L_x_4:
[----:B------:R-:W-:-:S00]  /*0610*/  BRA `(.L_x_4) ;  /* 0xfffffffc00fc7947 */ /* 0x000fc0000383ffff */
[----:B------:R-:W-:-:S00]  /*0620*/  NOP ;  /* 0x0000000000007918 */ /* 0x000fc00000000000 */
        /* <DEDUP_REMOVED lines=13> */
.L_x_5:


//--------------------- .nv.shared._Z7r_checkPiS_S_S_ii --------------------------
	.section	.nv.shared._Z7r_checkPiS_S_S_ii,"aw",@nobits
	.sectionflags	@""
	.align	4
.nv.shared._Z7r_checkPiS_S_S_ii:
	.zero		5120


//--------------------- .nv.shared.reserved.0     --------------------------
	.section	.nv.shared.reserved.0,"aw",@nobits
	.weak		__nv_reservedSMEM_offset_0_alias
	.size		__nv_reservedSMEM_offset_0_alias, 0, 64
	.other		__nv_reservedSMEM_offset_0_alias,@"STO_CUDA_RESERVED_SHARED STV_DEFAULT"
__nv_reservedSMEM_offset_0_alias:
	.zero		0
	.zero		64


//--------------------- .nv.constant0._Z7r_checkPiS_S_S_ii --------------------------
	.section	.nv.constant0._Z7r_checkPiS_S_S_ii,"a",@progbits
	.sectionflags	@""
	.align	4
.nv.constant0._Z7r_checkPiS_S_S_ii:
	.zero		936


//--------------------- SYMBOLS --------------------------

	.type		.nv.reservedSmem.offset0,@object
	.size		.nv.reservedSmem.offset0,0x4
	.type		.nv.reservedSmem.cap,@object
	.size		.nv.reservedSmem.cap,0x4
